	.headerflags	@"EF_CUDA_TEXMODE_UNIFIED EF_CUDA_64BIT_ADDRESS EF_CUDA_ACCELERATORS EF_CUDA_SM90 EF_CUDA_VIRTUAL_SM(EF_CUDA_SM90)"
	.elftype	@"ET_EXEC"


//--------------------- .nv.info                  --------------------------
	.section	.nv.info,"",@"SHT_CUDA_INFO"
	.align	4


	//----- nvinfo : EIATTR_REGCOUNT
	.align		4
        /*0000*/ 	.byte	0x04, 0x2f
        /*0002*/ 	.short	(.L_3 - .L_2)
	.align		4
.L_2:
        /*0004*/ 	.word	index@(triton_poi_fused__native_batch_norm_legit_no_training_relu_6)
        /*0008*/ 	.word	0x00000012


	//----- nvinfo : EIATTR_MIN_STACK_SIZE
	.align		4
.L_3:
        /*000c*/ 	.byte	0x04, 0x12
        /*000e*/ 	.short	(.L_5 - .L_4)
	.align		4
.L_4:
        /*0010*/ 	.word	index@(triton_poi_fused__native_batch_norm_legit_no_training_relu_6)
        /*0014*/ 	.word	0x00000000


	//----- nvinfo : EIATTR_FRAME_SIZE
	.align		4
.L_5:
        /*0018*/ 	.byte	0x04, 0x11
        /*001a*/ 	.short	(.L_7 - .L_6)
	.align		4
.L_6:
        /*001c*/ 	.word	index@(triton_poi_fused__native_batch_norm_legit_no_training_relu_6)
        /*0020*/ 	.word	0x00000000


	//----- nvinfo : EIATTR_MIN_STACK_SIZE
	.align		4
.L_7:
        /*0024*/ 	.byte	0x04, 0x12
        /*0026*/ 	.short	(.L_9 - .L_8)
	.align		4
.L_8:
        /*0028*/ 	.word	index@(triton_poi_fused__native_batch_norm_legit_no_training_relu_6)
        /*002c*/ 	.word	0x00000000
.L_9:


//--------------------- .nv.info.triton_poi_fused__native_batch_norm_legit_no_training_relu_6 --------------------------
	.section	.nv.info.triton_poi_fused__native_batch_norm_legit_no_training_relu_6,"",@"SHT_CUDA_INFO"
	.sectionflags	@""
	.align	4


	//----- nvinfo : EIATTR_CUDA_API_VERSION
	.align		4
        /*0000*/ 	.byte	0x04, 0x37
        /*0002*/ 	.short	(.L_11 - .L_10)
.L_10:
        /*0004*/ 	.word	0x0000007c


	//----- nvinfo : EIATTR_KPARAM_INFO
	.align		4
.L_11:
        /*0008*/ 	.byte	0x04, 0x17
        /*000a*/ 	.short	(.L_13 - .L_12)
.L_12:
        /*000c*/ 	.word	0x00000000
        /*0010*/ 	.short	0x0006
        /*0012*/ 	.short	0x0030
        /*0014*/ 	.byte	0x00, 0xf0, 0x11, 0x00


	//----- nvinfo : EIATTR_KPARAM_INFO
	.align		4
.L_13:
        /*0018*/ 	.byte	0x04, 0x17
        /*001a*/ 	.short	(.L_15 - .L_14)
.L_14:
        /*001c*/ 	.word	0x00000000
        /*0020*/ 	.short	0x0005
        /*0022*/ 	.short	0x0028
        /*0024*/ 	.byte	0x00, 0xf4, 0x21, 0x00


	//----- nvinfo : EIATTR_KPARAM_INFO
	.align		4
.L_15:
        /*0028*/ 	.byte	0x04, 0x17
        /*002a*/ 	.short	(.L_17 - .L_16)
.L_16:
        /*002c*/ 	.word	0x00000000
        /*0030*/ 	.short	0x0004
        /*0032*/ 	.short	0x0020
        /*0034*/ 	.byte	0x00, 0xf4, 0x21, 0x00


	//----- nvinfo : EIATTR_KPARAM_INFO
	.align		4
.L_17:
        /*0038*/ 	.byte	0x04, 0x17
        /*003a*/ 	.short	(.L_19 - .L_18)
.L_18:
        /*003c*/ 	.word	0x00000000
        /*0040*/ 	.short	0x0003
        /*0042*/ 	.short	0x0018
        /*0044*/ 	.byte	0x00, 0xf4, 0x21, 0x00


	//----- nvinfo : EIATTR_KPARAM_INFO
	.align		4
.L_19:
        /*0048*/ 	.byte	0x04, 0x17
        /*004a*/ 	.short	(.L_21 - .L_20)
.L_20:
        /*004c*/ 	.word	0x00000000
        /*0050*/ 	.short	0x0002
        /*0052*/ 	.short	0x0010
        /*0054*/ 	.byte	0x00, 0xf4, 0x21, 0x00


	//----- nvinfo : EIATTR_KPARAM_INFO
	.align		4
.L_21:
        /*0058*/ 	.byte	0x04, 0x17
        /*005a*/ 	.short	(.L_23 - .L_22)
.L_22:
        /*005c*/ 	.word	0x00000000
        /*0060*/ 	.short	0x0001
        /*0062*/ 	.short	0x0008
        /*0064*/ 	.byte	0x00, 0xf4, 0x21, 0x00


	//----- nvinfo : EIATTR_KPARAM_INFO
	.align		4
.L_23:
        /*0068*/ 	.byte	0x04, 0x17
        /*006a*/ 	.short	(.L_25 - .L_24)
.L_24:
        /*006c*/ 	.word	0x00000000
        /*0070*/ 	.short	0x0000
        /*0072*/ 	.short	0x0000
        /*0074*/ 	.byte	0x00, 0xf4, 0x21, 0x00


	//----- nvinfo : EIATTR_SPARSE_MMA_MASK
	.align		4
.L_25:
        /*0078*/ 	.byte	0x03, 0x50
        /*007a*/ 	.short	0x0000


	//----- nvinfo : EIATTR_MAXREG_COUNT
	.align		4
        /*007c*/ 	.byte	0x03, 0x1b
        /*007e*/ 	.short	0x00ff


	//----- nvinfo : EIATTR_EXIT_INSTR_OFFSETS
	.align		4
        /*0080*/ 	.byte	0x04, 0x1c
        /*0082*/ 	.short	(.L_27 - .L_26)


	//   ....[0]....
.L_26:
        /*0084*/ 	.word	0x000003c0


	//----- nvinfo : EIATTR_REQNTID
	.align		4
.L_27:
        /*0088*/ 	.byte	0x04, 0x10
        /*008a*/ 	.short	(.L_29 - .L_28)
.L_28:
        /*008c*/ 	.word	0x00000100
        /*0090*/ 	.word	0x00000001
        /*0094*/ 	.word	0x00000001


	//----- nvinfo : EIATTR_CBANK_PARAM_SIZE
	.align		4
.L_29:
        /*0098*/ 	.byte	0x03, 0x19
        /*009a*/ 	.short	0x0034


	//----- nvinfo : EIATTR_PARAM_CBANK
	.align		4
        /*009c*/ 	.byte	0x04, 0x0a
        /*009e*/ 	.short	(.L_31 - .L_30)
	.align		4
.L_30:
        /*00a0*/ 	.word	index@(.nv.constant0.triton_poi_fused__native_batch_norm_legit_no_training_relu_6)
        /*00a4*/ 	.short	0x0210
        /*00a6*/ 	.short	0x0034


	//----- nvinfo : EIATTR_SW_WAR
	.align		4
.L_31:
        /*00a8*/ 	.byte	0x04, 0x36
        /*00aa*/ 	.short	(.L_33 - .L_32)
.L_32:
        /*00ac*/ 	.word	0x00000008
.L_33:


//--------------------- .nv.callgraph             --------------------------
	.section	.nv.callgraph,"",@"SHT_CUDA_CALLGRAPH"
	.align	4
	.sectionentsize	8
	.align		4
        /*0000*/ 	.word	0x00000000
	.align		4
        /*0004*/ 	.word	0xffffffff
	.align		4
        /*0008*/ 	.word	0x00000000
	.align		4
        /*000c*/ 	.word	0xfffffffe
	.align		4
        /*0010*/ 	.word	0x00000000
	.align		4
        /*0014*/ 	.word	0xfffffffd
	.align		4
        /*0018*/ 	.word	0x00000000
	.align		4
        /*001c*/ 	.word	0xfffffffc


//--------------------- .nv.constant4             --------------------------
	.section	.nv.constant4,"a",@progbits
	.align	8
	.align		8
.nv.constant4:
        /*0000*/ 	.dword	_$_str
	.align		8
        /*0008*/ 	.dword	_$_str_$_2


//--------------------- .text.triton_poi_fused__native_batch_norm_legit_no_training_relu_6 --------------------------
	.section	.text.triton_poi_fused__native_batch_norm_legit_no_training_relu_6,"ax",@progbits
	.align	128
        .global         triton_poi_fused__native_batch_norm_legit_no_training_relu_6
        .type           triton_poi_fused__native_batch_norm_legit_no_training_relu_6,@function
        .size           triton_poi_fused__native_batch_norm_legit_no_training_relu_6,(.L_x_1 - triton_poi_fused__native_batch_norm_legit_no_training_relu_6)
        .other          triton_poi_fused__native_batch_norm_legit_no_training_relu_6,@"STO_CUDA_ENTRY STV_DEFAULT"
triton_poi_fused__native_batch_norm_legit_no_training_relu_6:
.text.triton_poi_fused__native_batch_norm_legit_no_training_relu_6:
[----:B------:R-:W-:Y:S01]  /*0000*/  LDC R1, c[0x0][0x28] ;  /* 0x00000a00ff017b82 */ /* 0x000fe20000000800 */
[----:B------:R-:W1:Y:S07]  /*0010*/  S2R R0, SR_TID.X ;  /* 0x0000000000007919 */ /* 0x000e6e0000002100 */
[----:B------:R-:W2:Y:S01]  /*0020*/  LDC.64 R2, c[0x0][0x220] ;  /* 0x00008800ff027b82 */ /* 0x000ea20000000a00 */
[----:B------:R-:W-:Y:S01]  /*0030*/  ULDC.64 UR4, c[0x0][0x208] ;  /* 0x0000820000047ab9 */ /* 0x000fe20000000a00 */
[----:B------:R-:W3:Y:S06]  /*0040*/  S2R R5, SR_CTAID.X ;  /* 0x0000000000057919 */ /* 0x000eec0000002500 */
[----:B------:R-:W4:Y:S08]  /*0050*/  LDC.64 R6, c[0x0][0x218] ;  /* 0x00008600ff067b82 */ /* 0x000f300000000a00 */
[----:B------:R-:W5:Y:S08]  /*0060*/  LDC.64 R8, c[0x0][0x228] ;  /* 0x00008a00ff087b82 */ /* 0x000f700000000a00 */
[----:B------:R-:W5:Y:S01]  /*0070*/  LDC.64 R10, c[0x0][0x230] ;  /* 0x00008c00ff0a7b82 */ /* 0x000f620000000a00 */
[----:B-1----:R-:W-:-:S04]  /*0080*/  SHF.L.U32 R0, R0, 0x1, RZ ;  /* 0x0000000100007819 */ /* 0x002fc800000006ff */
[----:B------:R-:W-:-:S04]  /*0090*/  LOP3.LUT R0, R0, 0x1fe, RZ, 0xc0, !PT ;  /* 0x000001fe00007812 */ /* 0x000fc800078ec0ff */
[----:B---3--:R-:W-:-:S05]  /*00a0*/  LEA R0, R5, R0, 0x9 ;  /* 0x0000000005007211 */ /* 0x008fca00078e48ff */
[----:B------:R-:W-:-:S05]  /*00b0*/  IMAD.HI R4, R0, 0x2aaaaaab, RZ ;  /* 0x2aaaaaab00047827 */ /* 0x000fca00078e02ff */
[----:B------:R-:W-:-:S04]  /*00c0*/  SHF.R.U32.HI R5, RZ, 0x1f, R4 ;  /* 0x0000001fff057819 */ /* 0x000fc80000011604 */
[----:B------:R-:W-:-:S05]  /*00d0*/  LEA.HI R5, R4, R5, RZ, 0x1c ;  /* 0x0000000504057211 */ /* 0x000fca00078fe0ff */
[----:B------:R-:W-:Y:S02]  /*00e0*/  IMAD R13, R5, -0x60, R0 ;  /* 0xffffffa0050d7824 */ /* 0x000fe400078e0200 */
[----:B------:R-:W1:Y:S02]  /*00f0*/  LDC.64 R4, c[0x0][0x210] ;  /* 0x00008400ff047b82 */ /* 0x000e640000000a00 */
[----:B--2---:R-:W-:-:S06]  /*0100*/  IMAD.WIDE R2, R13, 0x4, R2 ;  /* 0x000000040d027825 */ /* 0x004fcc00078e0202 */
[----:B------:R-:W2:Y:S01]  /*0110*/  LDG.E.EL.64 R2, desc[UR4][R2.64] ;  /* 0x0000000402027981 */ /* 0x000ea2000c2e1b00 */
[----:B----4-:R-:W-:-:S04]  /*0120*/  IMAD.WIDE R6, R13, 0x4, R6 ;  /* 0x000000040d067825 */ /* 0x010fc800078e0206 */
[C---:B-----5:R-:W-:Y:S02]  /*0130*/  IMAD.WIDE R8, R13.reuse, 0x4, R8 ;  /* 0x000000040d087825 */ /* 0x060fe400078e0208 */
[----:B------:R-:W3:Y:S02]  /*0140*/  LDG.E.EL.64 R6, desc[UR4][R6.64] ;  /* 0x0000000406067981 */ /* 0x000ee4000c2e1b00 */
[----:B0-----:R-:W-:Y:S02]  /*0150*/  IMAD.WIDE R10, R13, 0x4, R10 ;  /* 0x000000040d0a7825 */ /* 0x001fe400078e020a */
[----:B------:R-:W4:Y:S04]  /*0160*/  LDG.E.EL.64 R8, desc[UR4][R8.64] ;  /* 0x0000000408087981 */ /* 0x000f28000c2e1b00 */
[----:B------:R-:W4:Y:S01]  /*0170*/  LDG.E.EL.64 R10, desc[UR4][R10.64] ;  /* 0x000000040a0a7981 */ /* 0x000f22000c2e1b00 */
[----:B-1----:R-:W-:-:S06]  /*0180*/  IMAD.WIDE R4, R0, 0x4, R4 ;  /* 0x0000000400047825 */ /* 0x002fcc00078e0204 */
[----:B------:R-:W3:Y:S01]  /*0190*/  LDG.E.64 R4, desc[UR4][R4.64] ;  /* 0x0000000404047981 */ /* 0x000ee2000c1e1b00 */
[----:B------:R-:W-:Y:S01]  /*01a0*/  HFMA2.MMA R14, -RZ, RZ, 1.625, 0 ;  /* 0x3e800000ff0e7435 */ /* 0x000fe200000001ff */
[----:B--2---:R-:W-:Y:S01]  /*01b0*/  FADD R2, R2, 0.0010000000474974513054 ;  /* 0x3a83126f02027421 */ /* 0x004fe20000000000 */
[----:B------:R-:W-:-:S03]  /*01c0*/  FADD R3, R3, 0.0010000000474974513054 ;  /* 0x3a83126f03037421 */ /* 0x000fc60000000000 */
[----:B------:R-:W0:Y:S08]  /*01d0*/  MUFU.SQRT R12, R2 ;  /* 0x00000002000c7308 */ /* 0x000e300000002000 */
[----:B------:R1:W2:Y:S01]  /*01e0*/  MUFU.SQRT R13, R3 ;  /* 0x00000003000d7308 */ /* 0x0002a20000002000 */
[C---:B0-----:R-:W-:Y:S02]  /*01f0*/  FSETP.GT.AND P0, PT, R12.reuse, 8.50705917302346158658e+37, PT ;  /* 0x7e8000000c00780b */ /* 0x041fe40003f04000 */
[----:B------:R-:W-:Y:S01]  /*0200*/  FSETP.GEU.AND P2, PT, R12, 1.175494350822287508e-38, PT ;  /* 0x008000000c00780b */ /* 0x000fe20003f4e000 */
[----:B-1----:R-:W0:Y:S01]  /*0210*/  LDC.64 R2, c[0x0][0x238] ;  /* 0x00008e00ff027b82 */ /* 0x002e220000000a00 */
[----:B--2---:R-:W-:-:S02]  /*0220*/  FSETP.GT.AND P1, PT, R13, 8.50705917302346158658e+37, PT ;  /* 0x7e8000000d00780b */ /* 0x004fc40003f24000 */
[----:B------:R-:W-:-:S07]  /*0230*/  FSETP.GEU.AND P3, PT, R13, 1.175494350822287508e-38, PT ;  /* 0x008000000d00780b */ /* 0x000fce0003f6e000 */
[----:B------:R-:W-:-:S04]  /*0240*/  @P0 FMUL R12, R12, 0.25 ;  /* 0x3e8000000c0c0820 */ /* 0x000fc80000400000 */
[----:B------:R-:W-:Y:S01]  /*0250*/  @!P2 FMUL R12, R12, 16777216 ;  /* 0x4b8000000c0ca820 */ /* 0x000fe20000400000 */
[----:B------:R-:W-:-:S04]  /*0260*/  @P1 FMUL R13, R13, 0.25 ;  /* 0x3e8000000d0d1820 */ /* 0x000fc80000400000 */
[----:B------:R-:W-:Y:S01]  /*0270*/  @!P3 FMUL R13, R13, 16777216 ;  /* 0x4b8000000d0db820 */ /* 0x000fe20000400000 */
[----:B------:R-:W1:Y:S01]  /*0280*/  MUFU.RCP R12, R12 ;  /* 0x0000000c000c7308 */ /* 0x000e620000001000 */
[----:B------:R-:W-:-:S07]  /*0290*/  FSEL R15, R14, 1, P0 ;  /* 0x3f8000000e0f7808 */ /* 0x000fce0000000000 */
[----:B------:R-:W2:Y:S01]  /*02a0*/  MUFU.RCP R13, R13 ;  /* 0x0000000d000d7308 */ /* 0x000ea20000001000 */
[----:B------:R-:W-:Y:S01]  /*02b0*/  FSEL R14, R14, 1, P1 ;  /* 0x3f8000000e0e7808 */ /* 0x000fe20000800000 */
[----:B------:R-:W-:-:S04]  /*02c0*/  @!P2 FMUL R15, R15, 16777216 ;  /* 0x4b8000000f0fa820 */ /* 0x000fc80000400000 */
[----:B------:R-:W-:Y:S01]  /*02d0*/  @!P3 FMUL R14, R14, 16777216 ;  /* 0x4b8000000e0eb820 */ /* 0x000fe20000400000 */
[----:B---3--:R-:W-:Y:S01]  /*02e0*/  FADD R5, R5, -R7 ;  /* 0x8000000705057221 */ /* 0x008fe20000000000 */
[----:B------:R-:W-:Y:S01]  /*02f0*/  FADD R4, R4, -R6 ;  /* 0x8000000604047221 */ /* 0x000fe20000000000 */
[----:B-1----:R-:W-:Y:S01]  /*0300*/  FMUL R15, R12, R15 ;  /* 0x0000000f0c0f7220 */ /* 0x002fe20000400000 */
[----:B--2---:R-:W-:-:S03]  /*0310*/  FMUL R14, R13, R14 ;  /* 0x0000000e0d0e7220 */ /* 0x004fc60000400000 */
[----:B------:R-:W-:Y:S01]  /*0320*/  FMUL R15, R4, R15 ;  /* 0x0000000f040f7220 */ /* 0x000fe20000400000 */
[----:B------:R-:W-:-:S03]  /*0330*/  FMUL R14, R5, R14 ;  /* 0x0000000e050e7220 */ /* 0x000fc60000400000 */
[----:B----4-:R-:W-:Y:S01]  /*0340*/  FFMA R8, R8, R15, R10 ;  /* 0x0000000f08087223 */ /* 0x010fe2000000000a */
[----:B------:R-:W-:-:S04]  /*0350*/  FFMA R9, R9, R14, R11 ;  /* 0x0000000e09097223 */ /* 0x000fc8000000000b */
[----:B------:R-:W-:Y:S02]  /*0360*/  FSETP.GEU.AND P0, PT, R8, RZ, PT ;  /* 0x000000ff0800720b */ /* 0x000fe40003f0e000 */
[C---:B------:R-:W-:Y:S01]  /*0370*/  FSETP.GEU.AND P1, PT, R9.reuse, RZ, PT ;  /* 0x000000ff0900720b */ /* 0x040fe20003f2e000 */
[----:B0-----:R-:W-:Y:S01]  /*0380*/  IMAD.WIDE R2, R0, 0x4, R2 ;  /* 0x0000000400027825 */ /* 0x001fe200078e0202 */
[----:B------:R-:W-:Y:S02]  /*0390*/  FSEL R8, R8, RZ, P0 ;  /* 0x000000ff08087208 */ /* 0x000fe40000000000 */
[----:B------:R-:W-:-:S05]  /*03a0*/  FSEL R9, R9, RZ, P1 ;  /* 0x000000ff09097208 */ /* 0x000fca0000800000 */
[----:B------:R-:W-:Y:S01]  /*03b0*/  STG.E.64 desc[UR4][R2.64], R8 ;  /* 0x0000000802007986 */ /* 0x000fe2000c101b04 */
[----:B------:R-:W-:Y:S05]  /*03c0*/  EXIT ;  /* 0x000000000000794d */ /* 0x000fea0003800000 */
.L_x_0:
[----:B------:R-:W-:-:S00]  /*03d0*/  BRA `(.L_x_0) ;  /* 0xfffffffc00fc7947 */ /* 0x000fc0000383ffff */
[----:B------:R-:W-:-:S00]  /*03e0*/  NOP ;  /* 0x0000000000007918 */ /* 0x000fc00000000000 */
        /* <DEDUP_REMOVED lines=9> */
.L_x_1:


//--------------------- .nv.global.init           --------------------------
	.section	.nv.global.init,"aw",@progbits
.nv.global.init:
	.type		_$_str,@object
	.size		_$_str,(_$_str_$_2 - _$_str)
_$_str:
        /*0000*/ 	.byte	0x5f, 0x5f, 0x43, 0x55, 0x44, 0x41, 0x5f, 0x46, 0x54, 0x5a, 0x00
	.type		_$_str_$_2,@object
	.size		_$_str_$_2,(.L_1 - _$_str_$_2)
_$_str_$_2:
        /*000b*/ 	.byte	0x5f, 0x5f, 0x43, 0x55, 0x44, 0x41, 0x5f, 0x50, 0x52, 0x45, 0x43, 0x5f, 0x53, 0x51, 0x52, 0x54
        /*001b*/ 	.byte	0x00
.L_1:


//--------------------- .nv.constant0.triton_poi_fused__native_batch_norm_legit_no_training_relu_6 --------------------------
	.section	.nv.constant0.triton_poi_fused__native_batch_norm_legit_no_training_relu_6,"a",@progbits
	.sectionflags	@""
	.align	4
.nv.constant0.triton_poi_fused__native_batch_norm_legit_no_training_relu_6:
	.zero		580
